//
// Generated by NVIDIA NVVM Compiler
//
// Compiler Build ID: CL-36424714
// Cuda compilation tools, release 13.0, V13.0.88
// Based on NVVM 20.0.0
//

.version 9.0
.target sm_100
.address_size 64

	// .globl	_Z10detect_sumP6float2S0_
// _ZZ10detect_sumP6float2S0_E5shmem has been demoted
// _ZZ12expand_inputPcS_iE8shmem_in has been demoted
// _ZZ12expand_inputPcS_iE9shmem_out has been demoted

.visible .entry _Z10detect_sumP6float2S0_(
	.param .u64 .ptr .align 1 _Z10detect_sumP6float2S0__param_0,
	.param .u64 .ptr .align 1 _Z10detect_sumP6float2S0__param_1
)
{
	.reg .b32 	%r<43>;
	.reg .b32 	%f<193>;
	.reg .b64 	%rd<37>;
	// demoted variable
	.shared .align 4 .b8 _ZZ10detect_sumP6float2S0_E5shmem[1024];
	ld.param.u64 	%rd1, [_Z10detect_sumP6float2S0__param_0];
	mov.u32 	%r1, %ctaid.x;
	mov.u32 	%r2, %ntid.x;
	mul.lo.s32 	%r3, %r2, %r1;
	shl.b32 	%r4, %r3, 5;
	mov.u32 	%r5, %tid.x;
	add.s32 	%r6, %r4, %r5;
	cvta.to.global.u64 	%rd2, %rd1;
	mul.wide.s32 	%rd3, %r6, 8;
	add.s64 	%rd4, %rd2, %rd3;
	ld.global.nc.v2.f32 	{%f1, %f2}, [%rd4];
	mul.f32 	%f3, %f2, %f2;
	fma.rn.f32 	%f4, %f1, %f1, %f3;
	shl.b32 	%r7, %r6, 2;
	mov.u32 	%r8, _ZZ10detect_sumP6float2S0_E5shmem;
	add.s32 	%r9, %r8, %r7;
	ld.shared.f32 	%f5, [%r9];
	add.f32 	%f6, %f5, %f4;
	st.shared.f32 	[%r9], %f6;
	shl.b32 	%r10, %r2, 3;
	cvt.u64.u32 	%rd5, %r10;
	add.s64 	%rd6, %rd4, %rd5;
	ld.global.nc.v2.f32 	{%f7, %f8}, [%rd6];
	mul.f32 	%f9, %f8, %f8;
	fma.rn.f32 	%f10, %f7, %f7, %f9;
	shl.b32 	%r11, %r2, 2;
	add.s32 	%r12, %r9, %r11;
	ld.shared.f32 	%f11, [%r12];
	add.f32 	%f12, %f11, %f10;
	st.shared.f32 	[%r12], %f12;
	add.s64 	%rd7, %rd6, %rd5;
	ld.global.nc.v2.f32 	{%f13, %f14}, [%rd7];
	mul.f32 	%f15, %f14, %f14;
	fma.rn.f32 	%f16, %f13, %f13, %f15;
	add.s32 	%r13, %r12, %r11;
	ld.shared.f32 	%f17, [%r13];
	add.f32 	%f18, %f17, %f16;
	st.shared.f32 	[%r13], %f18;
	add.s64 	%rd8, %rd7, %rd5;
	ld.global.nc.v2.f32 	{%f19, %f20}, [%rd8];
	mul.f32 	%f21, %f20, %f20;
	fma.rn.f32 	%f22, %f19, %f19, %f21;
	add.s32 	%r14, %r13, %r11;
	ld.shared.f32 	%f23, [%r14];
	add.f32 	%f24, %f23, %f22;
	st.shared.f32 	[%r14], %f24;
	add.s64 	%rd9, %rd8, %rd5;
	ld.global.nc.v2.f32 	{%f25, %f26}, [%rd9];
	mul.f32 	%f27, %f26, %f26;
	fma.rn.f32 	%f28, %f25, %f25, %f27;
	add.s32 	%r15, %r14, %r11;
	ld.shared.f32 	%f29, [%r15];
	add.f32 	%f30, %f29, %f28;
	st.shared.f32 	[%r15], %f30;
	add.s64 	%rd10, %rd9, %rd5;
	ld.global.nc.v2.f32 	{%f31, %f32}, [%rd10];
	mul.f32 	%f33, %f32, %f32;
	fma.rn.f32 	%f34, %f31, %f31, %f33;
	add.s32 	%r16, %r15, %r11;
	ld.shared.f32 	%f35, [%r16];
	add.f32 	%f36, %f35, %f34;
	st.shared.f32 	[%r16], %f36;
	add.s64 	%rd11, %rd10, %rd5;
	ld.global.nc.v2.f32 	{%f37, %f38}, [%rd11];
	mul.f32 	%f39, %f38, %f38;
	fma.rn.f32 	%f40, %f37, %f37, %f39;
	add.s32 	%r17, %r16, %r11;
	ld.shared.f32 	%f41, [%r17];
	add.f32 	%f42, %f41, %f40;
	st.shared.f32 	[%r17], %f42;
	add.s64 	%rd12, %rd11, %rd5;
	ld.global.nc.v2.f32 	{%f43, %f44}, [%rd12];
	mul.f32 	%f45, %f44, %f44;
	fma.rn.f32 	%f46, %f43, %f43, %f45;
	add.s32 	%r18, %r17, %r11;
	ld.shared.f32 	%f47, [%r18];
	add.f32 	%f48, %f47, %f46;
	st.shared.f32 	[%r18], %f48;
	add.s64 	%rd13, %rd12, %rd5;
	ld.global.nc.v2.f32 	{%f49, %f50}, [%rd13];
	mul.f32 	%f51, %f50, %f50;
	fma.rn.f32 	%f52, %f49, %f49, %f51;
	add.s32 	%r19, %r18, %r11;
	ld.shared.f32 	%f53, [%r19];
	add.f32 	%f54, %f53, %f52;
	st.shared.f32 	[%r19], %f54;
	add.s64 	%rd14, %rd13, %rd5;
	ld.global.nc.v2.f32 	{%f55, %f56}, [%rd14];
	mul.f32 	%f57, %f56, %f56;
	fma.rn.f32 	%f58, %f55, %f55, %f57;
	add.s32 	%r20, %r19, %r11;
	ld.shared.f32 	%f59, [%r20];
	add.f32 	%f60, %f59, %f58;
	st.shared.f32 	[%r20], %f60;
	add.s64 	%rd15, %rd14, %rd5;
	ld.global.nc.v2.f32 	{%f61, %f62}, [%rd15];
	mul.f32 	%f63, %f62, %f62;
	fma.rn.f32 	%f64, %f61, %f61, %f63;
	add.s32 	%r21, %r20, %r11;
	ld.shared.f32 	%f65, [%r21];
	add.f32 	%f66, %f65, %f64;
	st.shared.f32 	[%r21], %f66;
	add.s64 	%rd16, %rd15, %rd5;
	ld.global.nc.v2.f32 	{%f67, %f68}, [%rd16];
	mul.f32 	%f69, %f68, %f68;
	fma.rn.f32 	%f70, %f67, %f67, %f69;
	add.s32 	%r22, %r21, %r11;
	ld.shared.f32 	%f71, [%r22];
	add.f32 	%f72, %f71, %f70;
	st.shared.f32 	[%r22], %f72;
	add.s64 	%rd17, %rd16, %rd5;
	ld.global.nc.v2.f32 	{%f73, %f74}, [%rd17];
	mul.f32 	%f75, %f74, %f74;
	fma.rn.f32 	%f76, %f73, %f73, %f75;
	add.s32 	%r23, %r22, %r11;
	ld.shared.f32 	%f77, [%r23];
	add.f32 	%f78, %f77, %f76;
	st.shared.f32 	[%r23], %f78;
	add.s64 	%rd18, %rd17, %rd5;
	ld.global.nc.v2.f32 	{%f79, %f80}, [%rd18];
	mul.f32 	%f81, %f80, %f80;
	fma.rn.f32 	%f82, %f79, %f79, %f81;
	add.s32 	%r24, %r23, %r11;
	ld.shared.f32 	%f83, [%r24];
	add.f32 	%f84, %f83, %f82;
	st.shared.f32 	[%r24], %f84;
	add.s64 	%rd19, %rd18, %rd5;
	ld.global.nc.v2.f32 	{%f85, %f86}, [%rd19];
	mul.f32 	%f87, %f86, %f86;
	fma.rn.f32 	%f88, %f85, %f85, %f87;
	add.s32 	%r25, %r24, %r11;
	ld.shared.f32 	%f89, [%r25];
	add.f32 	%f90, %f89, %f88;
	st.shared.f32 	[%r25], %f90;
	add.s64 	%rd20, %rd19, %rd5;
	ld.global.nc.v2.f32 	{%f91, %f92}, [%rd20];
	mul.f32 	%f93, %f92, %f92;
	fma.rn.f32 	%f94, %f91, %f91, %f93;
	add.s32 	%r26, %r25, %r11;
	ld.shared.f32 	%f95, [%r26];
	add.f32 	%f96, %f95, %f94;
	st.shared.f32 	[%r26], %f96;
	add.s64 	%rd21, %rd20, %rd5;
	ld.global.nc.v2.f32 	{%f97, %f98}, [%rd21];
	mul.f32 	%f99, %f98, %f98;
	fma.rn.f32 	%f100, %f97, %f97, %f99;
	add.s32 	%r27, %r26, %r11;
	ld.shared.f32 	%f101, [%r27];
	add.f32 	%f102, %f101, %f100;
	st.shared.f32 	[%r27], %f102;
	add.s64 	%rd22, %rd21, %rd5;
	ld.global.nc.v2.f32 	{%f103, %f104}, [%rd22];
	mul.f32 	%f105, %f104, %f104;
	fma.rn.f32 	%f106, %f103, %f103, %f105;
	add.s32 	%r28, %r27, %r11;
	ld.shared.f32 	%f107, [%r28];
	add.f32 	%f108, %f107, %f106;
	st.shared.f32 	[%r28], %f108;
	add.s64 	%rd23, %rd22, %rd5;
	ld.global.nc.v2.f32 	{%f109, %f110}, [%rd23];
	mul.f32 	%f111, %f110, %f110;
	fma.rn.f32 	%f112, %f109, %f109, %f111;
	add.s32 	%r29, %r28, %r11;
	ld.shared.f32 	%f113, [%r29];
	add.f32 	%f114, %f113, %f112;
	st.shared.f32 	[%r29], %f114;
	add.s64 	%rd24, %rd23, %rd5;
	ld.global.nc.v2.f32 	{%f115, %f116}, [%rd24];
	mul.f32 	%f117, %f116, %f116;
	fma.rn.f32 	%f118, %f115, %f115, %f117;
	add.s32 	%r30, %r29, %r11;
	ld.shared.f32 	%f119, [%r30];
	add.f32 	%f120, %f119, %f118;
	st.shared.f32 	[%r30], %f120;
	add.s64 	%rd25, %rd24, %rd5;
	ld.global.nc.v2.f32 	{%f121, %f122}, [%rd25];
	mul.f32 	%f123, %f122, %f122;
	fma.rn.f32 	%f124, %f121, %f121, %f123;
	add.s32 	%r31, %r30, %r11;
	ld.shared.f32 	%f125, [%r31];
	add.f32 	%f126, %f125, %f124;
	st.shared.f32 	[%r31], %f126;
	add.s64 	%rd26, %rd25, %rd5;
	ld.global.nc.v2.f32 	{%f127, %f128}, [%rd26];
	mul.f32 	%f129, %f128, %f128;
	fma.rn.f32 	%f130, %f127, %f127, %f129;
	add.s32 	%r32, %r31, %r11;
	ld.shared.f32 	%f131, [%r32];
	add.f32 	%f132, %f131, %f130;
	st.shared.f32 	[%r32], %f132;
	add.s64 	%rd27, %rd26, %rd5;
	ld.global.nc.v2.f32 	{%f133, %f134}, [%rd27];
	mul.f32 	%f135, %f134, %f134;
	fma.rn.f32 	%f136, %f133, %f133, %f135;
	add.s32 	%r33, %r32, %r11;
	ld.shared.f32 	%f137, [%r33];
	add.f32 	%f138, %f137, %f136;
	st.shared.f32 	[%r33], %f138;
	add.s64 	%rd28, %rd27, %rd5;
	ld.global.nc.v2.f32 	{%f139, %f140}, [%rd28];
	mul.f32 	%f141, %f140, %f140;
	fma.rn.f32 	%f142, %f139, %f139, %f141;
	add.s32 	%r34, %r33, %r11;
	ld.shared.f32 	%f143, [%r34];
	add.f32 	%f144, %f143, %f142;
	st.shared.f32 	[%r34], %f144;
	add.s64 	%rd29, %rd28, %rd5;
	ld.global.nc.v2.f32 	{%f145, %f146}, [%rd29];
	mul.f32 	%f147, %f146, %f146;
	fma.rn.f32 	%f148, %f145, %f145, %f147;
	add.s32 	%r35, %r34, %r11;
	ld.shared.f32 	%f149, [%r35];
	add.f32 	%f150, %f149, %f148;
	st.shared.f32 	[%r35], %f150;
	add.s64 	%rd30, %rd29, %rd5;
	ld.global.nc.v2.f32 	{%f151, %f152}, [%rd30];
	mul.f32 	%f153, %f152, %f152;
	fma.rn.f32 	%f154, %f151, %f151, %f153;
	add.s32 	%r36, %r35, %r11;
	ld.shared.f32 	%f155, [%r36];
	add.f32 	%f156, %f155, %f154;
	st.shared.f32 	[%r36], %f156;
	add.s64 	%rd31, %rd30, %rd5;
	ld.global.nc.v2.f32 	{%f157, %f158}, [%rd31];
	mul.f32 	%f159, %f158, %f158;
	fma.rn.f32 	%f160, %f157, %f157, %f159;
	add.s32 	%r37, %r36, %r11;
	ld.shared.f32 	%f161, [%r37];
	add.f32 	%f162, %f161, %f160;
	st.shared.f32 	[%r37], %f162;
	add.s64 	%rd32, %rd31, %rd5;
	ld.global.nc.v2.f32 	{%f163, %f164}, [%rd32];
	mul.f32 	%f165, %f164, %f164;
	fma.rn.f32 	%f166, %f163, %f163, %f165;
	add.s32 	%r38, %r37, %r11;
	ld.shared.f32 	%f167, [%r38];
	add.f32 	%f168, %f167, %f166;
	st.shared.f32 	[%r38], %f168;
	add.s64 	%rd33, %rd32, %rd5;
	ld.global.nc.v2.f32 	{%f169, %f170}, [%rd33];
	mul.f32 	%f171, %f170, %f170;
	fma.rn.f32 	%f172, %f169, %f169, %f171;
	add.s32 	%r39, %r38, %r11;
	ld.shared.f32 	%f173, [%r39];
	add.f32 	%f174, %f173, %f172;
	st.shared.f32 	[%r39], %f174;
	add.s64 	%rd34, %rd33, %rd5;
	ld.global.nc.v2.f32 	{%f175, %f176}, [%rd34];
	mul.f32 	%f177, %f176, %f176;
	fma.rn.f32 	%f178, %f175, %f175, %f177;
	add.s32 	%r40, %r39, %r11;
	ld.shared.f32 	%f179, [%r40];
	add.f32 	%f180, %f179, %f178;
	st.shared.f32 	[%r40], %f180;
	add.s64 	%rd35, %rd34, %rd5;
	ld.global.nc.v2.f32 	{%f181, %f182}, [%rd35];
	mul.f32 	%f183, %f182, %f182;
	fma.rn.f32 	%f184, %f181, %f181, %f183;
	add.s32 	%r41, %r40, %r11;
	ld.shared.f32 	%f185, [%r41];
	add.f32 	%f186, %f185, %f184;
	st.shared.f32 	[%r41], %f186;
	add.s64 	%rd36, %rd35, %rd5;
	ld.global.nc.v2.f32 	{%f187, %f188}, [%rd36];
	mul.f32 	%f189, %f188, %f188;
	fma.rn.f32 	%f190, %f187, %f187, %f189;
	add.s32 	%r42, %r41, %r11;
	ld.shared.f32 	%f191, [%r42];
	add.f32 	%f192, %f191, %f190;
	st.shared.f32 	[%r42], %f192;
	ret;

}
	// .globl	_Z12expand_inputPcS_i
.visible .entry _Z12expand_inputPcS_i(
	.param .u64 .ptr .align 1 _Z12expand_inputPcS_i_param_0,
	.param .u64 .ptr .align 1 _Z12expand_inputPcS_i_param_1,
	.param .u32 _Z12expand_inputPcS_i_param_2
)
{
	.reg .pred 	%p<3>;
	.reg .b16 	%rs<19>;
	.reg .b32 	%r<35>;
	.reg .b32 	%f<2>;
	.reg .b64 	%rd<16>;
	// demoted variable
	.shared .align 4 .b8 _ZZ12expand_inputPcS_iE8shmem_in[128];
	// demoted variable
	.shared .align 8 .b8 _ZZ12expand_inputPcS_iE9shmem_out[256];
	ld.param.u64 	%rd7, [_Z12expand_inputPcS_i_param_0];
	ld.param.u64 	%rd8, [_Z12expand_inputPcS_i_param_1];
	ld.param.s32 	%rd9, [_Z12expand_inputPcS_i_param_2];
	mov.u32 	%r1, %tid.x;
	mov.u32 	%r9, %ctaid.x;
	mov.u32 	%r2, %ntid.x;
	mad.lo.s32 	%r34, %r9, %r2, %r1;
	cvt.s64.s32 	%rd15, %r34;
	shr.u64 	%rd2, %rd9, 2;
	setp.le.u64 	%p1, %rd2, %rd15;
	@%p1 bra 	$L__BB1_4;
	shl.b32 	%r10, %r1, 3;
	mov.u32 	%r11, _ZZ12expand_inputPcS_iE9shmem_out;
	add.s32 	%r4, %r11, %r10;
	shl.b32 	%r12, %r1, 2;
	mov.u32 	%r13, _ZZ12expand_inputPcS_iE8shmem_in;
	add.s32 	%r5, %r13, %r12;
	mov.u32 	%r14, %nctaid.x;
	mul.lo.s32 	%r6, %r14, %r2;
	cvta.to.global.u64 	%rd3, %rd7;
	cvta.to.global.u64 	%rd4, %rd8;
$L__BB1_2:
	shl.b64 	%rd10, %rd15, 2;
	add.s64 	%rd11, %rd3, %rd10;
	ld.global.f32 	%f1, [%rd11];
	mov.b32 	%r15, %f1;
	cvt.u16.u32 	%rs1, %r15;
	cvt.s8.s32 	%rs2, %r15;
	shr.s16 	%rs3, %rs2, 4;
	shl.b16 	%rs4, %rs1, 12;
	shr.s16 	%rs5, %rs4, 12;
	shr.u32 	%r16, %r15, 8;
	cvt.u16.u32 	%rs6, %r16;
	bfe.s32 	%r17, %r15, 8, 8;
	cvt.s8.s32 	%rs7, %r17;
	shr.s16 	%rs8, %rs7, 4;
	shl.b16 	%rs9, %rs6, 12;
	shr.s16 	%rs10, %rs9, 12;
	{ .reg .b16 tmp; mov.b32 {tmp, %rs11}, %r15; }
	bfe.s32 	%r18, %r15, 16, 8;
	cvt.s8.s32 	%rs12, %r18;
	shr.s16 	%rs13, %rs12, 4;
	shl.b16 	%rs14, %rs11, 12;
	shr.s16 	%rs15, %rs14, 12;
	shr.u32 	%r19, %r15, 24;
	cvt.u16.u32 	%rs16, %r19;
	shr.s32 	%r20, %r15, 28;
	shl.b16 	%rs17, %rs16, 12;
	shr.s16 	%rs18, %rs17, 12;
	cvt.u32.u16 	%r21, %rs15;
	cvt.u32.u16 	%r22, %rs13;
	prmt.b32 	%r23, %r22, %r21, 0x3340U;
	cvt.u32.u16 	%r24, %rs18;
	prmt.b32 	%r25, %r20, %r24, 0x3340U;
	prmt.b32 	%r26, %r23, %r25, 0x5410U;
	cvt.u32.u16 	%r27, %rs3;
	cvt.u32.u16 	%r28, %rs5;
	prmt.b32 	%r29, %r27, %r28, 0x3340U;
	cvt.u32.u16 	%r30, %rs8;
	cvt.u32.u16 	%r31, %rs10;
	prmt.b32 	%r32, %r30, %r31, 0x3340U;
	prmt.b32 	%r33, %r29, %r32, 0x5410U;
	mov.b64 	%rd12, {%r33, %r26};
	st.shared.v2.b32 	[%r4], {%r33, %r26};
	shl.b64 	%rd13, %rd15, 3;
	add.s64 	%rd14, %rd4, %rd13;
	st.global.u64 	[%rd14], %rd12;
	add.s32 	%r34, %r34, %r6;
	cvt.s64.s32 	%rd15, %r34;
	setp.gt.u64 	%p2, %rd2, %rd15;
	@%p2 bra 	$L__BB1_2;
	st.shared.f32 	[%r5], %f1;
$L__BB1_4:
	ret;

}


// ===== COMPILED SASS (sm_100) =====

	.target	sm_100

	.elftype	@"ET_EXEC"


//--------------------- .note.nv.tkinfo           --------------------------
	.section	.note.nv.tkinfo,"",@"SHT_NOTE"
	.sectionflags	@"SHF_NOTE_NV_TKINFO"
	.tkinfo
        /*0018*/ 	.word	0x00000002
        /*0030*/ 	.string	""
        /*0030*/ 	.string	"ptxas"
        /*0030*/ 	.string	"Cuda compilation tools, release 13.0, V13.0.88"
        /*0030*/ 	.string	"Build cuda_13.0.r13.0/compiler.36424714_0"
        /*0030*/ 	.string	"-arch sm_100 -m 64 "



//--------------------- .note.nv.cuinfo           --------------------------
	.section	.note.nv.cuinfo,"",@"SHT_NOTE"
	.sectionflags	@"SHF_NOTE_NV_CUINFO"
        /*0018*/ 	.short	0x0002
        /*001a*/ 	.short	0x0064
        /*001c*/ 	.short	0x0082
	.zero		2


//--------------------- .nv.info                  --------------------------
	.section	.nv.info,"",@"SHT_CUDA_INFO"
	.align	4


	//----- nvinfo : EIATTR_REGCOUNT
	.align		4
        /*0000*/ 	.byte	0x04, 0x2f
        /*0002*/ 	.short	(.L_1 - .L_0)
	.align		4
.L_0:
        /*0004*/ 	.word	index@(_Z10detect_sumP6float2S0_)
        /*0008*/ 	.word	0x0000001d


	//----- nvinfo : EIATTR_FRAME_SIZE
	.align		4
.L_1:
        /*000c*/ 	.byte	0x04, 0x11
        /*000e*/ 	.short	(.L_3 - .L_2)
	.align		4
.L_2:
        /*0010*/ 	.word	index@(_Z10detect_sumP6float2S0_)
        /*0014*/ 	.word	0x00000000


	//----- nvinfo : EIATTR_REGCOUNT
	.align		4
.L_3:
        /*0018*/ 	.byte	0x04, 0x2f
        /*001a*/ 	.short	(.L_5 - .L_4)
	.align		4
.L_4:
        /*001c*/ 	.word	index@(_Z12expand_inputPcS_i)
        /*0020*/ 	.word	0x00000013


	//----- nvinfo : EIATTR_FRAME_SIZE
	.align		4
.L_5:
        /*0024*/ 	.byte	0x04, 0x11
        /*0026*/ 	.short	(.L_7 - .L_6)
	.align		4
.L_6:
        /*0028*/ 	.word	index@(_Z12expand_inputPcS_i)
        /*002c*/ 	.word	0x00000000


	//----- nvinfo : EIATTR_MIN_STACK_SIZE
	.align		4
.L_7:
        /*0030*/ 	.byte	0x04, 0x12
        /*0032*/ 	.short	(.L_9 - .L_8)
	.align		4
.L_8:
        /*0034*/ 	.word	index@(_Z12expand_inputPcS_i)
        /*0038*/ 	.word	0x00000000


	//----- nvinfo : EIATTR_MIN_STACK_SIZE
	.align		4
.L_9:
        /*003c*/ 	.byte	0x04, 0x12
        /*003e*/ 	.short	(.L_11 - .L_10)
	.align		4
.L_10:
        /*0040*/ 	.word	index@(_Z10detect_sumP6float2S0_)
        /*0044*/ 	.word	0x00000000
.L_11:


//--------------------- .nv.compat                --------------------------
	.section	.nv.compat,"",@"SHT_CUDA_COMPAT_INFO"
	.align	4
        /*0000*/ 	.byte	0x02, 0x09, 0x00, 0x00, 0x02, 0x02, 0x01, 0x00, 0x02, 0x05, 0x05, 0x00, 0x03, 0x07, 0x01, 0x01
        /*0010*/ 	.byte	0x02, 0x03, 0x00, 0x00, 0x02, 0x06, 0x01, 0x00, 0x04, 0x0b, 0x08, 0x00, 0x09, 0x00, 0x00, 0x00
        /*0020*/ 	.byte	0x00, 0x00, 0x00, 0x00


//--------------------- .nv.info._Z12expand_inputPcS_i --------------------------
	.section	.nv.info._Z12expand_inputPcS_i,"",@"SHT_CUDA_INFO"
	.sectionflags	@""
	.align	4


	//----- nvinfo : EIATTR_CUDA_API_VERSION
	.align		4
        /*0000*/ 	.byte	0x04, 0x37
        /*0002*/ 	.short	(.L_13 - .L_12)
.L_12:
        /*0004*/ 	.word	0x00000082


	//----- nvinfo : EIATTR_KPARAM_INFO
	.align		4
.L_13:
        /*0008*/ 	.byte	0x04, 0x17
        /*000a*/ 	.short	(.L_15 - .L_14)
.L_14:
        /*000c*/ 	.word	0x00000000
        /*0010*/ 	.short	0x0002
        /*0012*/ 	.short	0x0010
        /*0014*/ 	.byte	0x00, 0xf0, 0x11, 0x00


	//----- nvinfo : EIATTR_KPARAM_INFO
	.align		4
.L_15:
        /*0018*/ 	.byte	0x04, 0x17
        /*001a*/ 	.short	(.L_17 - .L_16)
.L_16:
        /*001c*/ 	.word	0x00000000
        /*0020*/ 	.short	0x0001
        /*0022*/ 	.short	0x0008
        /*0024*/ 	.byte	0x00, 0xf5, 0x21, 0x00


	//----- nvinfo : EIATTR_KPARAM_INFO
	.align		4
.L_17:
        /*0028*/ 	.byte	0x04, 0x17
        /*002a*/ 	.short	(.L_19 - .L_18)
.L_18:
        /*002c*/ 	.word	0x00000000
        /*0030*/ 	.short	0x0000
        /*0032*/ 	.short	0x0000
        /*0034*/ 	.byte	0x00, 0xf5, 0x21, 0x00


	//----- nvinfo : EIATTR_SPARSE_MMA_MASK
	.align		4
.L_19:
        /*0038*/ 	.byte	0x03, 0x50
        /*003a*/ 	.short	0x0000


	//----- nvinfo : EIATTR_MAXREG_COUNT
	.align		4
        /*003c*/ 	.byte	0x03, 0x1b
        /*003e*/ 	.short	0x00ff


	//----- nvinfo : EIATTR_MERCURY_ISA_VERSION
	.align		4
        /*0040*/ 	.byte	0x03, 0x5f
        /*0042*/ 	.short	0x0101


	//----- nvinfo : EIATTR_VRC_CTA_INIT_COUNT
	.align		4
        /*0044*/ 	.byte	0x02, 0x4a
	.zero		1
	.zero		1


	//----- nvinfo : EIATTR_EXIT_INSTR_OFFSETS
	.align		4
        /*0048*/ 	.byte	0x04, 0x1c
        /*004a*/ 	.short	(.L_21 - .L_20)


	//   ....[0]....
.L_20:
        /*004c*/ 	.word	0x000000d0


	//   ....[1]....
        /*0050*/ 	.word	0x00000540


	//----- nvinfo : EIATTR_CRS_STACK_SIZE
	.align		4
.L_21:
        /*0054*/ 	.byte	0x04, 0x1e
        /*0056*/ 	.short	(.L_23 - .L_22)
.L_22:
        /*0058*/ 	.word	0x00000000


	//----- nvinfo : EIATTR_CBANK_PARAM_SIZE
	.align		4
.L_23:
        /*005c*/ 	.byte	0x03, 0x19
        /*005e*/ 	.short	0x0014


	//----- nvinfo : EIATTR_PARAM_CBANK
	.align		4
        /*0060*/ 	.byte	0x04, 0x0a
        /*0062*/ 	.short	(.L_25 - .L_24)
	.align		4
.L_24:
        /*0064*/ 	.word	index@(.nv.constant0._Z12expand_inputPcS_i)
        /*0068*/ 	.short	0x0380
        /*006a*/ 	.short	0x0014


	//----- nvinfo : EIATTR_SW_WAR
	.align		4
.L_25:
        /*006c*/ 	.byte	0x04, 0x36
        /*006e*/ 	.short	(.L_27 - .L_26)
.L_26:
        /*0070*/ 	.word	0x00000008
.L_27:


//--------------------- .nv.info._Z10detect_sumP6float2S0_ --------------------------
	.section	.nv.info._Z10detect_sumP6float2S0_,"",@"SHT_CUDA_INFO"
	.sectionflags	@""
	.align	4


	//----- nvinfo : EIATTR_CUDA_API_VERSION
	.align		4
        /*0000*/ 	.byte	0x04, 0x37
        /*0002*/ 	.short	(.L_29 - .L_28)
.L_28:
        /*0004*/ 	.word	0x00000082


	//----- nvinfo : EIATTR_KPARAM_INFO
	.align		4
.L_29:
        /*0008*/ 	.byte	0x04, 0x17
        /*000a*/ 	.short	(.L_31 - .L_30)
.L_30:
        /*000c*/ 	.word	0x00000000
        /*0010*/ 	.short	0x0001
        /*0012*/ 	.short	0x0008
        /*0014*/ 	.byte	0x00, 0xf5, 0x21, 0x00


	//----- nvinfo : EIATTR_KPARAM_INFO
	.align		4
.L_31:
        /*0018*/ 	.byte	0x04, 0x17
        /*001a*/ 	.short	(.L_33 - .L_32)
.L_32:
        /*001c*/ 	.word	0x00000000
        /*0020*/ 	.short	0x0000
        /*0022*/ 	.short	0x0000
        /*0024*/ 	.byte	0x00, 0xf5, 0x21, 0x00


	//----- nvinfo : EIATTR_SPARSE_MMA_MASK
	.align		4
.L_33:
        /*0028*/ 	.byte	0x03, 0x50
        /*002a*/ 	.short	0x0000


	//----- nvinfo : EIATTR_MAXREG_COUNT
	.align		4
        /*002c*/ 	.byte	0x03, 0x1b
        /*002e*/ 	.short	0x00ff


	//----- nvinfo : EIATTR_MERCURY_ISA_VERSION
	.align		4
        /*0030*/ 	.byte	0x03, 0x5f
        /*0032*/ 	.short	0x0101


	//----- nvinfo : EIATTR_VRC_CTA_INIT_COUNT
	.align		4
        /*0034*/ 	.byte	0x02, 0x4a
	.zero		1
	.zero		1


	//----- nvinfo : EIATTR_EXIT_INSTR_OFFSETS
	.align		4
        /*0038*/ 	.byte	0x04, 0x1c
        /*003a*/ 	.short	(.L_35 - .L_34)


	//   ....[0]....
.L_34:
        /*003c*/ 	.word	0x000012b0


	//----- nvinfo : EIATTR_CBANK_PARAM_SIZE
	.align		4
.L_35:
        /*0040*/ 	.byte	0x03, 0x19
        /*0042*/ 	.short	0x0010


	//----- nvinfo : EIATTR_PARAM_CBANK
	.align		4
        /*0044*/ 	.byte	0x04, 0x0a
        /*0046*/ 	.short	(.L_37 - .L_36)
	.align		4
.L_36:
        /*0048*/ 	.word	index@(.nv.constant0._Z10detect_sumP6float2S0_)
        /*004c*/ 	.short	0x0380
        /*004e*/ 	.short	0x0010


	//----- nvinfo : EIATTR_SW_WAR
	.align		4
.L_37:
        /*0050*/ 	.byte	0x04, 0x36
        /*0052*/ 	.short	(.L_39 - .L_38)
.L_38:
        /*0054*/ 	.word	0x00000008
.L_39:


//--------------------- .nv.callgraph             --------------------------
	.section	.nv.callgraph,"",@"SHT_CUDA_CALLGRAPH"
	.align	4
	.sectionentsize	8
	.align		4
        /*0000*/ 	.word	0x00000000
	.align		4
        /*0004*/ 	.word	0xffffffff
	.align		4
        /*0008*/ 	.word	0x00000000
	.align		4
        /*000c*/ 	.word	0xfffffffe
	.align		4
        /*0010*/ 	.word	0x00000000
	.align		4
        /*0014*/ 	.word	0xfffffffd
	.align		4
        /*0018*/ 	.word	0x00000000
	.align		4
        /*001c*/ 	.word	0xfffffffc


//--------------------- .text._Z12expand_inputPcS_i --------------------------
	.section	.text._Z12expand_inputPcS_i,"ax",@progbits
	.align	128
        .global         _Z12expand_inputPcS_i
        .type           _Z12expand_inputPcS_i,@function
        .size           _Z12expand_inputPcS_i,(.L_x_4 - _Z12expand_inputPcS_i)
        .other          _Z12expand_inputPcS_i,@"STO_CUDA_ENTRY STV_DEFAULT"
_Z12expand_inputPcS_i:
.text._Z12expand_inputPcS_i:
[----:B------:R-:W-:Y:S01]  /*0000*/  LDC R1, c[0x0][0x37c] ;  /* 0x0000df00ff017b82 */ /* 0x000fe20000000800 */
[----:B------:R-:W0:Y:S07]  /*0010*/  S2R R0, SR_TID.X ;  /* 0x0000000000007919 */ /* 0x000e2e0000002100 */
[----:B------:R-:W0:Y:S01]  /*0020*/  S2UR UR5, SR_CTAID.X ;  /* 0x00000000000579c3 */ /* 0x000e220000002500 */
[----:B------:R-:W1:Y:S07]  /*0030*/  LDCU UR7, c[0x0][0x390] ;  /* 0x00007200ff0777ac */ /* 0x000e6e0008000800 */
[----:B------:R-:W0:Y:S01]  /*0040*/  LDC R3, c[0x0][0x360] ;  /* 0x0000d800ff037b82 */ /* 0x000e220000000800 */
[----:B-1----:R-:W-:-:S04]  /*0050*/  USHF.R.S32.HI UR4, URZ, 0x1f, UR7 ;  /* 0x0000001fff047899 */ /* 0x002fc80008011407 */
[----:B------:R-:W-:Y:S02]  /*0060*/  USHF.R.U32.HI UR8, URZ, 0x2, UR4 ;  /* 0x00000002ff087899 */ /* 0x000fe40008011604 */
[----:B------:R-:W-:-:S04]  /*0070*/  USHF.R.U64 UR7, UR7, 0x2, UR4 ;  /* 0x0000000207077899 */ /* 0x000fc80008001204 */
[----:B------:R-:W-:Y:S02]  /*0080*/  IMAD.U32 R2, RZ, RZ, UR8 ;  /* 0x00000008ff027e24 */ /* 0x000fe4000f8e00ff */
[----:B0-----:R-:W-:-:S05]  /*0090*/  IMAD R4, R3, UR5, R0 ;  /* 0x0000000503047c24 */ /* 0x001fca000f8e0200 */
[----:B------:R-:W-:Y:S02]  /*00a0*/  SHF.R.S32.HI R5, RZ, 0x1f, R4 ;  /* 0x0000001fff057819 */ /* 0x000fe40000011404 */
[----:B------:R-:W-:-:S04]  /*00b0*/  ISETP.LT.U32.AND P0, PT, R4, UR7, PT ;  /* 0x0000000704007c0c */ /* 0x000fc8000bf01070 */
[----:B------:R-:W-:-:S13]  /*00c0*/  ISETP.GT.U32.AND.EX P0, PT, R2, R5, PT, P0 ;  /* 0x000000050200720c */ /* 0x000fda0003f04100 */
[----:B------:R-:W-:Y:S05]  /*00d0*/  @!P0 EXIT ;  /* 0x000000000000894d */ /* 0x000fea0003800000 */
[----:B------:R-:W0:Y:S01]  /*00e0*/  S2UR UR6, SR_CgaCtaId ;  /* 0x00000000000679c3 */ /* 0x000e220000008800 */
[----:B------:R-:W1:Y:S01]  /*00f0*/  LDCU UR9, c[0x0][0x370] ;  /* 0x00006e00ff0977ac */ /* 0x000e620008000800 */
[----:B------:R-:W-:Y:S01]  /*0100*/  BSSY.RECONVERGENT B0, `(.L_x_0) ;  /* 0x0000042000007945 */ /* 0x000fe20003800200 */
[----:B------:R-:W-:Y:S01]  /*0110*/  IMAD.MOV.U32 R6, RZ, RZ, R4 ;  /* 0x000000ffff067224 */ /* 0x000fe200078e0004 */
[----:B------:R-:W-:Y:S01]  /*0120*/  UMOV UR4, 0x400 ;  /* 0x0000040000047882 */ /* 0x000fe20000000000 */
[----:B------:R-:W2:Y:S01]  /*0130*/  LDCU.64 UR10, c[0x0][0x358] ;  /* 0x00006b00ff0a77ac */ /* 0x000ea20008000a00 */
[----:B------:R-:W-:Y:S01]  /*0140*/  UIADD3 UR5, UPT, UPT, UR4, 0x80, URZ ;  /* 0x0000008004057890 */ /* 0x000fe2000fffe0ff */
[----:B------:R-:W3:Y:S01]  /*0150*/  LDCU.128 UR12, c[0x0][0x380] ;  /* 0x00007000ff0c77ac */ /* 0x000ee20008000c00 */
[----:B-1----:R-:W-:Y:S01]  /*0160*/  IMAD R3, R3, UR9, RZ ;  /* 0x0000000903037c24 */ /* 0x002fe2000f8e02ff */
[----:B0-----:R-:W-:Y:S02]  /*0170*/  ULEA UR4, UR6, UR4, 0x18 ;  /* 0x0000000406047291 */ /* 0x001fe4000f8ec0ff */
[----:B------:R-:W-:-:S04]  /*0180*/  ULEA UR5, UR6, UR5, 0x18 ;  /* 0x0000000506057291 */ /* 0x000fc8000f8ec0ff */
[C---:B------:R-:W-:Y:S02]  /*0190*/  LEA R2, R0.reuse, UR4, 0x2 ;  /* 0x0000000400027c11 */ /* 0x040fe4000f8e10ff */
[----:B--23--:R-:W-:-:S07]  /*01a0*/  LEA R0, R0, UR5, 0x3 ;  /* 0x0000000500007c11 */ /* 0x00cfce000f8e18ff */
.L_x_1:
[----:B------:R-:W-:-:S04]  /*01b0*/  LEA R8, P0, R6, UR12, 0x2 ;  /* 0x0000000c06087c11 */ /* 0x000fc8000f8010ff */
[----:B------:R-:W-:-:S05]  /*01c0*/  LEA.HI.X R9, R6, UR13, R5, 0x2, P0 ;  /* 0x0000000d06097c11 */ /* 0x000fca00080f1405 */
[----:B------:R-:W2:Y:S02]  /*01d0*/  LDG.E R7, desc[UR10][R8.64] ;  /* 0x0000000a08077981 */ /* 0x000ea4000c1e1900 */
[C---:B--2---:R-:W-:Y:S01]  /*01e0*/  IMAD.SHL.U32 R10, R7.reuse, 0x1000, RZ ;  /* 0x00001000070a7824 */ /* 0x044fe200078e00ff */
[----:B------:R-:W-:Y:S02]  /*01f0*/  PRMT R11, R7, 0x8880, RZ ;  /* 0x00008880070b7816 */ /* 0x000fe400000000ff */
[----:B------:R-:W-:Y:S02]  /*0200*/  SHF.R.U32.HI R14, RZ, 0x18, R7 ;  /* 0x00000018ff0e7819 */ /* 0x000fe40000011607 */
[----:B------:R-:W-:Y:S01]  /*0210*/  PRMT R12, R10, 0x9910, RZ ;  /* 0x000099100a0c7816 */ /* 0x000fe200000000ff */
[----:B------:R-:W-:Y:S01]  /*0220*/  IMAD.MOV.U32 R10, RZ, RZ, R11 ;  /* 0x000000ffff0a7224 */ /* 0x000fe200078e000b */
[--C-:B------:R-:W-:Y:S01]  /*0230*/  SHF.R.S32.HI R15, RZ, 0x8, R7.reuse ;  /* 0x00000008ff0f7819 */ /* 0x100fe20000011407 */
[----:B------:R-:W-:Y:S01]  /*0240*/  IMAD.SHL.U32 R14, R14, 0x1000, RZ ;  /* 0x000010000e0e7824 */ /* 0x000fe200078e00ff */
[----:B------:R-:W-:Y:S01]  /*0250*/  SHF.R.S32.HI R9, RZ, 0x1c, R7 ;  /* 0x0000001cff097819 */ /* 0x000fe20000011407 */
[----:B------:R-:W-:Y:S01]  /*0260*/  IMAD.MOV.U32 R11, RZ, RZ, R12 ;  /* 0x000000ffff0b7224 */ /* 0x000fe200078e000c */
[----:B------:R-:W-:-:S02]  /*0270*/  SHF.R.S32.HI R10, RZ, 0x4, R10 ;  /* 0x00000004ff0a7819 */ /* 0x000fc4000001140a */
[----:B------:R-:W-:Y:S02]  /*0280*/  SHF.R.S32.HI R12, RZ, 0x10, R7 ;  /* 0x00000010ff0c7819 */ /* 0x000fe40000011407 */
[----:B------:R-:W-:Y:S02]  /*0290*/  SHF.R.S32.HI R11, RZ, 0xc, R11 ;  /* 0x0000000cff0b7819 */ /* 0x000fe4000001140b */
[----:B------:R-:W-:Y:S02]  /*02a0*/  LOP3.LUT R10, R10, 0xffff, RZ, 0xc0, !PT ;  /* 0x0000ffff0a0a7812 */ /* 0x000fe400078ec0ff */
[----:B------:R-:W-:Y:S02]  /*02b0*/  LOP3.LUT R13, R11, 0xffff, RZ, 0xc0, !PT ;  /* 0x0000ffff0b0d7812 */ /* 0x000fe400078ec0ff */
[----:B------:R-:W-:Y:S02]  /*02c0*/  PRMT R11, R7, 0x7632, R11 ;  /* 0x00007632070b7816 */ /* 0x000fe4000000000b */
[----:B------:R-:W-:-:S02]  /*02d0*/  PRMT R8, R10, 0x3340, R13 ;  /* 0x000033400a087816 */ /* 0x000fc4000000000d */
[----:B------:R-:W-:Y:S01]  /*02e0*/  SHF.R.U32.HI R10, RZ, 0x8, R7 ;  /* 0x00000008ff0a7819 */ /* 0x000fe20000011607 */
[----:B------:R-:W-:Y:S01]  /*02f0*/  IMAD.SHL.U32 R13, R11, 0x1000, RZ ;  /* 0x000010000b0d7824 */ /* 0x000fe200078e00ff */
[----:B------:R-:W-:Y:S02]  /*0300*/  SGXT R12, R12, 0x8 ;  /* 0x000000080c0c781a */ /* 0x000fe40000000200 */
[----:B------:R-:W-:Y:S01]  /*0310*/  SGXT R11, R15, 0x8 ;  /* 0x000000080f0b781a */ /* 0x000fe20000000200 */
[----:B------:R-:W-:Y:S01]  /*0320*/  IMAD.SHL.U32 R10, R10, 0x1000, RZ ;  /* 0x000010000a0a7824 */ /* 0x000fe200078e00ff */
[----:B------:R-:W-:Y:S02]  /*0330*/  SHF.R.S32.HI R12, RZ, 0x4, R12 ;  /* 0x00000004ff0c7819 */ /* 0x000fe4000001140c */
[----:B------:R-:W-:Y:S02]  /*0340*/  PRMT R13, R13, 0x9910, RZ ;  /* 0x000099100d0d7816 */ /* 0x000fe400000000ff */
[----:B------:R-:W-:-:S02]  /*0350*/  PRMT R15, R14, 0x9910, RZ ;  /* 0x000099100e0f7816 */ /* 0x000fc400000000ff */
[----:B------:R-:W-:Y:S02]  /*0360*/  PRMT R10, R10, 0x9910, RZ ;  /* 0x000099100a0a7816 */ /* 0x000fe400000000ff */
[----:B------:R-:W-:Y:S02]  /*0370*/  LOP3.LUT R14, R12, 0xffff, RZ, 0xc0, !PT ;  /* 0x0000ffff0c0e7812 */ /* 0x000fe400078ec0ff */
[----:B------:R-:W-:Y:S02]  /*0380*/  SHF.R.S32.HI R13, RZ, 0xc, R13 ;  /* 0x0000000cff0d7819 */ /* 0x000fe4000001140d */
[----:B------:R-:W-:Y:S02]  /*0390*/  SHF.R.S32.HI R12, RZ, 0xc, R15 ;  /* 0x0000000cff0c7819 */ /* 0x000fe4000001140f */
[----:B------:R-:W-:Y:S02]  /*03a0*/  SHF.R.S32.HI R11, RZ, 0x4, R11 ;  /* 0x00000004ff0b7819 */ /* 0x000fe4000001140b */
[----:B------:R-:W-:-:S02]  /*03b0*/  SHF.R.S32.HI R10, RZ, 0xc, R10 ;  /* 0x0000000cff0a7819 */ /* 0x000fc4000001140a */
[----:B------:R-:W-:Y:S02]  /*03c0*/  LOP3.LUT R13, R13, 0xffff, RZ, 0xc0, !PT ;  /* 0x0000ffff0d0d7812 */ /* 0x000fe400078ec0ff */
[----:B------:R-:W-:Y:S02]  /*03d0*/  LOP3.LUT R12, R12, 0xffff, RZ, 0xc0, !PT ;  /* 0x0000ffff0c0c7812 */ /* 0x000fe400078ec0ff */
[----:B------:R-:W-:Y:S02]  /*03e0*/  LOP3.LUT R11, R11, 0xffff, RZ, 0xc0, !PT ;  /* 0x0000ffff0b0b7812 */ /* 0x000fe400078ec0ff */
[----:B------:R-:W-:Y:S02]  /*03f0*/  LOP3.LUT R16, R10, 0xffff, RZ, 0xc0, !PT ;  /* 0x0000ffff0a107812 */ /* 0x000fe400078ec0ff */
[----:B------:R-:W-:Y:S02]  /*0400*/  PRMT R13, R14, 0x3340, R13 ;  /* 0x000033400e0d7816 */ /* 0x000fe4000000000d */
[----:B------:R-:W-:-:S02]  /*0410*/  PRMT R12, R9, 0x3340, R12 ;  /* 0x00003340090c7816 */ /* 0x000fc4000000000c */
[----:B------:R-:W-:Y:S02]  /*0420*/  PRMT R9, R11, 0x3340, R16 ;  /* 0x000033400b097816 */ /* 0x000fe40000000010 */
[----:B------:R-:W-:Y:S02]  /*0430*/  PRMT R13, R13, 0x5410, R12 ;  /* 0x000054100d0d7816 */ /* 0x000fe4000000000c */
[----:B------:R-:W-:Y:S02]  /*0440*/  PRMT R12, R8, 0x5410, R9 ;  /* 0x00005410080c7816 */ /* 0x000fe40000000009 */
[C---:B------:R-:W-:Y:S01]  /*0450*/  LEA R10, P0, R6.reuse, UR14, 0x3 ;  /* 0x0000000e060a7c11 */ /* 0x040fe2000f8018ff */
[----:B------:R-:W-:Y:S02]  /*0460*/  IMAD.MOV.U32 R9, RZ, RZ, R13 ;  /* 0x000000ffff097224 */ /* 0x000fe400078e000d */
[----:B------:R-:W-:Y:S01]  /*0470*/  IMAD.MOV.U32 R8, RZ, RZ, R12 ;  /* 0x000000ffff087224 */ /* 0x000fe200078e000c */
[----:B------:R-:W-:Y:S01]  /*0480*/  LEA.HI.X R11, R6, UR15, R5, 0x3, P0 ;  /* 0x0000000f060b7c11 */ /* 0x000fe200080f1c05 */
[----:B------:R-:W-:Y:S01]  /*0490*/  IMAD.IADD R6, R3, 0x1, R4 ;  /* 0x0000000103067824 */ /* 0x000fe200078e0204 */
[----:B------:R0:W-:Y:S01]  /*04a0*/  STS.64 [R0], R12 ;  /* 0x0000000c00007388 */ /* 0x0001e20000000a00 */
[----:B------:R-:W-:-:S03]  /*04b0*/  IMAD.U32 R4, RZ, RZ, UR8 ;  /* 0x00000008ff047e24 */ /* 0x000fc6000f8e00ff */
[----:B------:R0:W-:Y:S01]  /*04c0*/  STG.E.64 desc[UR10][R10.64], R8 ;  /* 0x000000080a007986 */ /* 0x0001e2000c101b0a */
[----:B------:R-:W-:Y:S02]  /*04d0*/  ISETP.LT.U32.AND P0, PT, R6, UR7, PT ;  /* 0x0000000706007c0c */ /* 0x000fe4000bf01070 */
[----:B------:R-:W-:-:S04]  /*04e0*/  SHF.R.S32.HI R5, RZ, 0x1f, R6 ;  /* 0x0000001fff057819 */ /* 0x000fc80000011406 */
[----:B------:R-:W-:Y:S01]  /*04f0*/  ISETP.GT.U32.AND.EX P0, PT, R4, R5, PT, P0 ;  /* 0x000000050400720c */ /* 0x000fe20003f04100 */
[----:B------:R-:W-:-:S12]  /*0500*/  IMAD.MOV.U32 R4, RZ, RZ, R6 ;  /* 0x000000ffff047224 */ /* 0x000fd800078e0006 */
[----:B0-----:R-:W-:Y:S05]  /*0510*/  @P0 BRA `(.L_x_1) ;  /* 0xfffffffc00240947 */ /* 0x001fea000383ffff */
[----:B------:R-:W-:Y:S05]  /*0520*/  BSYNC.RECONVERGENT B0 ;  /* 0x0000000000007941 */ /* 0x000fea0003800200 */
.L_x_0:
[----:B------:R-:W-:Y:S01]  /*0530*/  STS [R2], R7 ;  /* 0x0000000702007388 */ /* 0x000fe20000000800 */
[----:B------:R-:W-:Y:S05]  /*0540*/  EXIT ;  /* 0x000000000000794d */ /* 0x000fea0003800000 */
.L_x_2:
[----:B------:R-:W-:-:S00]  /*0550*/  BRA `(.L_x_2) ;  /* 0xfffffffc00fc7947 */ /* 0x000fc0000383ffff */
[----:B------:R-:W-:-:S00]  /*0560*/  NOP ;  /* 0x0000000000007918 */ /* 0x000fc00000000000 */
        /* <DEDUP_REMOVED lines=9> */
.L_x_4:


//--------------------- .text._Z10detect_sumP6float2S0_ --------------------------
	.section	.text._Z10detect_sumP6float2S0_,"ax",@progbits
	.align	128
        .global         _Z10detect_sumP6float2S0_
        .type           _Z10detect_sumP6float2S0_,@function
        .size           _Z10detect_sumP6float2S0_,(.L_x_5 - _Z10detect_sumP6float2S0_)
        .other          _Z10detect_sumP6float2S0_,@"STO_CUDA_ENTRY STV_DEFAULT"
_Z10detect_sumP6float2S0_:
.text._Z10detect_sumP6float2S0_:
[----:B------:R-:W-:Y:S01]  /*0000*/  LDC R1, c[0x0][0x37c] ;  /* 0x0000df00ff017b82 */ /* 0x000fe20000000800 */
[----:B------:R-:W0:Y:S07]  /*0010*/  S2R R5, SR_TID.X ;  /* 0x0000000000057919 */ /* 0x000e2e0000002100 */
[----:B------:R-:W1:Y:S01]  /*0020*/  S2UR UR4, SR_CTAID.X ;  /* 0x00000000000479c3 */ /* 0x000e620000002500 */
[----:B------:R-:W2:Y:S07]  /*0030*/  LDCU.64 UR6, c[0x0][0x358] ;  /* 0x00006b00ff0677ac */ /* 0x000eae0008000a00 */
[----:B------:R-:W1:Y:S08]  /*0040*/  LDC R4, c[0x0][0x360] ;  /* 0x0000d800ff047b82 */ /* 0x000e700000000800 */
[----:B------:R-:W3:Y:S01]  /*0050*/  LDC.64 R12, c[0x0][0x380] ;  /* 0x0000e000ff0c7b82 */ /* 0x000ee20000000a00 */
[----:B-1----:R-:W-:-:S05]  /*0060*/  IMAD R0, R4, UR4, RZ ;  /* 0x0000000404007c24 */ /* 0x002fca000f8e02ff */
[----:B0-----:R-:W-:-:S05]  /*0070*/  LEA R5, R0, R5, 0x5 ;  /* 0x0000000500057211 */ /* 0x001fca00078e28ff */
[----:B---3--:R-:W-:-:S05]  /*0080*/  IMAD.WIDE R12, R5, 0x8, R12 ;  /* 0x00000008050c7825 */ /* 0x008fca00078e020c */
[----:B--2---:R0:W2:Y:S01]  /*0090*/  LDG.E.64.CONSTANT R2, desc[UR6][R12.64] ;  /* 0x000000060c027981 */ /* 0x0040a2000c1e9b00 */
[----:B------:R-:W-:-:S04]  /*00a0*/  SHF.L.U32 R0, R4, 0x3, RZ ;  /* 0x0000000304007819 */ /* 0x000fc800000006ff */
[----:B------:R-:W-:-:S04]  /*00b0*/  IADD3 R14, P0, PT, R12, R0, RZ ;  /* 0x000000000c0e7210 */ /* 0x000fc80007f1e0ff */
[----:B------:R-:W-:-:S05]  /*00c0*/  IADD3.X R15, PT, PT, RZ, R13, RZ, P0, !PT ;  /* 0x0000000dff0f7210 */ /* 0x000fca00007fe4ff */
[----:B------:R-:W3:Y:S01]  /*00d0*/  LDG.E.64.CONSTANT R6, desc[UR6][R14.64] ;  /* 0x000000060e067981 */ /* 0x000ee2000c1e9b00 */
[----:B------:R-:W-:-:S04]  /*00e0*/  IADD3 R18, P0, PT, R0, R14, RZ ;  /* 0x0000000e00127210 */ /* 0x000fc80007f1e0ff */
[----:B------:R-:W-:-:S05]  /*00f0*/  IADD3.X R19, PT, PT, RZ, R15, RZ, P0, !PT ;  /* 0x0000000fff137210 */ /* 0x000fca00007fe4ff */
[----:B------:R1:W4:Y:S01]  /*0100*/  LDG.E.64.CONSTANT R8, desc[UR6][R18.64] ;  /* 0x0000000612087981 */ /* 0x000322000c1e9b00 */
[----:B------:R-:W-:-:S04]  /*0110*/  IADD3 R20, P0, PT, R0, R18, RZ ;  /* 0x0000001200147210 */ /* 0x000fc80007f1e0ff */
[----:B------:R-:W-:-:S05]  /*0120*/  IADD3.X R21, PT, PT, RZ, R19, RZ, P0, !PT ;  /* 0x00000013ff157210 */ /* 0x000fca00007fe4ff */
[----:B------:R5:W4:Y:S01]  /*0130*/  LDG.E.64.CONSTANT R10, desc[UR6][R20.64] ;  /* 0x00000006140a7981 */ /* 0x000b22000c1e9b00 */
[----:B0-----:R-:W-:-:S04]  /*0140*/  IADD3 R12, P0, PT, R0, R20, RZ ;  /* 0x00000014000c7210 */ /* 0x001fc80007f1e0ff */
[----:B------:R-:W-:-:S05]  /*0150*/  IADD3.X R13, PT, PT, RZ, R21, RZ, P0, !PT ;  /* 0x00000015ff0d7210 */ /* 0x000fca00007fe4ff */
[----:B------:R-:W4:Y:S01]  /*0160*/  LDG.E.64.CONSTANT R16, desc[UR6][R12.64] ;  /* 0x000000060c107981 */ /* 0x000f22000c1e9b00 */
[----:B------:R-:W-:-:S04]  /*0170*/  IADD3 R22, P0, PT, R0, R12, RZ ;  /* 0x0000000c00167210 */ /* 0x000fc80007f1e0ff */
[----:B------:R-:W-:Y:S01]  /*0180*/  IADD3.X R23, PT, PT, RZ, R13, RZ, P0, !PT ;  /* 0x0000000dff177210 */ /* 0x000fe200007fe4ff */
[----:B------:R-:W0:Y:S04]  /*0190*/  S2UR UR5, SR_CgaCtaId ;  /* 0x00000000000579c3 */ /* 0x000e280000008800 */
[----:B------:R5:W4:Y:S01]  /*01a0*/  LDG.E.64.CONSTANT R14, desc[UR6][R22.64] ;  /* 0x00000006160e7981 */ /* 0x000b22000c1e9b00 */
[----:B------:R-:W-:Y:S01]  /*01b0*/  UMOV UR4, 0x400 ;  /* 0x0000040000047882 */ /* 0x000fe20000000000 */
[----:B-1----:R-:W-:-:S04]  /*01c0*/  IADD3 R18, P0, PT, R0, R22, RZ ;  /* 0x0000001600127210 */ /* 0x002fc80007f1e0ff */
[----:B------:R-:W-:-:S05]  /*01d0*/  IADD3.X R19, PT, PT, RZ, R23, RZ, P0, !PT ;  /* 0x00000017ff137210 */ /* 0x000fca00007fe4ff */
[----:B------:R1:W4:Y:S01]  /*01e0*/  LDG.E.64.CONSTANT R12, desc[UR6][R18.64] ;  /* 0x00000006120c7981 */ /* 0x000322000c1e9b00 */
[----:B0-----:R-:W-:-:S06]  /*01f0*/  ULEA UR4, UR5, UR4, 0x18 ;  /* 0x0000000405047291 */ /* 0x001fcc000f8ec0ff */
[----:B------:R-:W-:-:S05]  /*0200*/  LEA R25, R5, UR4, 0x2 ;  /* 0x0000000405197c11 */ /* 0x000fca000f8e10ff */
[----:B-----5:R-:W0:Y:S01]  /*0210*/  LDS R20, [R25] ;  /* 0x0000000019147984 */ /* 0x020e220000000800 */
[----:B------:R-:W-:-:S04]  /*0220*/  LEA R5, R4, R25, 0x2 ;  /* 0x0000001904057211 */ /* 0x000fc800078e10ff */
[----:B------:R-:W-:Y:S01]  /*0230*/  LEA R23, R4, R5, 0x2 ;  /* 0x0000000504177211 */ /* 0x000fe200078e10ff */
[----:B--2---:R-:W-:-:S04]  /*0240*/  FMUL R3, R3, R3 ;  /* 0x0000000303037220 */ /* 0x004fc80000400000 */
[----:B------:R-:W-:-:S04]  /*0250*/  FFMA R3, R2, R2, R3 ;  /* 0x0000000202037223 */ /* 0x000fc80000000003 */
[----:B0-----:R-:W-:Y:S01]  /*0260*/  FADD R22, R3, R20 ;  /* 0x0000001403167221 */ /* 0x001fe20000000000 */
[----:B------:R-:W-:-:S04]  /*0270*/  IADD3 R20, P0, PT, R0, R18, RZ ;  /* 0x0000001200147210 */ /* 0x000fc80007f1e0ff */
[----:B------:R-:W-:Y:S01]  /*0280*/  STS [R25], R22 ;  /* 0x0000001619007388 */ /* 0x000fe20000000800 */
[----:B------:R-:W-:-:S03]  /*0290*/  IADD3.X R21, PT, PT, RZ, R19, RZ, P0, !PT ;  /* 0x00000013ff157210 */ /* 0x000fc600007fe4ff */
[----:B------:R-:W0:Y:S04]  /*02a0*/  LDS R24, [R5] ;  /* 0x0000000005187984 */ /* 0x000e280000000800 */
[----:B------:R2:W5:Y:S01]  /*02b0*/  LDG.E.64.CONSTANT R2, desc[UR6][R20.64] ;  /* 0x0000000614027981 */ /* 0x000562000c1e9b00 */
[----:B---3--:R-:W-:-:S04]  /*02c0*/  FMUL R7, R7, R7 ;  /* 0x0000000707077220 */ /* 0x008fc80000400000 */
[----:B------:R-:W-:Y:S01]  /*02d0*/  FFMA R7, R6, R6, R7 ;  /* 0x0000000606077223 */ /* 0x000fe20000000007 */
[----:B-1----:R-:W-:-:S04]  /*02e0*/  IADD3 R18, P0, PT, R0, R20, RZ ;  /* 0x0000001400127210 */ /* 0x002fc80007f1e0ff */
[----:B------:R-:W-:Y:S01]  /*02f0*/  IADD3.X R19, PT, PT, RZ, R21, RZ, P0, !PT ;  /* 0x00000015ff137210 */ /* 0x000fe200007fe4ff */
[----:B0-----:R-:W-:-:S04]  /*0300*/  FADD R24, R7, R24 ;  /* 0x0000001807187221 */ /* 0x001fc80000000000 */
[----:B------:R0:W3:Y:S04]  /*0310*/  LDG.E.64.CONSTANT R6, desc[UR6][R18.64] ;  /* 0x0000000612067981 */ /* 0x0000e8000c1e9b00 */
[----:B------:R-:W-:Y:S04]  /*0320*/  STS [R5], R24 ;  /* 0x0000001805007388 */ /* 0x000fe80000000800 */
[----:B------:R-:W1:Y:S01]  /*0330*/  LDS R26, [R23] ;  /* 0x00000000171a7984 */ /* 0x000e620000000800 */
[----:B----4-:R-:W-:-:S04]  /*0340*/  FMUL R9, R9, R9 ;  /* 0x0000000909097220 */ /* 0x010fc80000400000 */
[----:B------:R-:W-:Y:S01]  /*0350*/  FFMA R9, R8, R8, R9 ;  /* 0x0000000808097223 */ /* 0x000fe20000000009 */
[----:B------:R-:W-:Y:S02]  /*0360*/  LEA R25, R4, R23, 0x2 ;  /* 0x0000001704197211 */ /* 0x000fe400078e10ff */
[----:B--2---:R-:W-:-:S04]  /*0370*/  IADD3 R20, P0, PT, R0, R18, RZ ;  /* 0x0000001200147210 */ /* 0x004fc80007f1e0ff */
[----:B------:R-:W-:Y:S01]  /*0380*/  IADD3.X R21, PT, PT, RZ, R19, RZ, P0, !PT ;  /* 0x00000013ff157210 */ /* 0x000fe200007fe4ff */
[----:B-1----:R-:W-:-:S04]  /*0390*/  FADD R26, R9, R26 ;  /* 0x0000001a091a7221 */ /* 0x002fc80000000000 */
[----:B------:R1:W2:Y:S04]  /*03a0*/  LDG.E.64.CONSTANT R8, desc[UR6][R20.64] ;  /* 0x0000000614087981 */ /* 0x0002a8000c1e9b00 */
[----:B------:R-:W-:Y:S04]  /*03b0*/  STS [R23], R26 ;  /* 0x0000001a17007388 */ /* 0x000fe80000000800 */
[----:B------:R-:W4:Y:S01]  /*03c0*/  LDS R22, [R25] ;  /* 0x0000000019167984 */ /* 0x000f220000000800 */
[----:B------:R-:W-:-:S04]  /*03d0*/  FMUL R11, R11, R11 ;  /* 0x0000000b0b0b7220 */ /* 0x000fc80000400000 */
[----:B------:R-:W-:Y:S01]  /*03e0*/  FFMA R11, R10, R10, R11 ;  /* 0x0000000a0a0b7223 */ /* 0x000fe2000000000b */
[----:B------:R-:W-:Y:S02]  /*03f0*/  LEA R5, R4, R25, 0x2 ;  /* 0x0000001904057211 */ /* 0x000fe400078e10ff */
[----:B0-----:R-:W-:-:S04]  /*0400*/  IADD3 R18, P0, PT, R0, R20, RZ ;  /* 0x0000001400127210 */ /* 0x001fc80007f1e0ff */
[----:B------:R-:W-:Y:S01]  /*0410*/  IADD3.X R19, PT, PT, RZ, R21, RZ, P0, !PT ;  /* 0x00000015ff137210 */ /* 0x000fe200007fe4ff */
[----:B----4-:R-:W-:-:S04]  /*0420*/  FADD R22, R11, R22 ;  /* 0x000000160b167221 */ /* 0x010fc80000000000 */
[----:B------:R0:W4:Y:S04]  /*0430*/  LDG.E.64.CONSTANT R10, desc[UR6][R18.64] ;  /* 0x00000006120a7981 */ /* 0x000128000c1e9b00 */
[----:B------:R-:W-:Y:S04]  /*0440*/  STS [R25], R22 ;  /* 0x0000001619007388 */ /* 0x000fe80000000800 */
[----:B------:R-:W0:Y:S01]  /*0450*/  LDS R24, [R5] ;  /* 0x0000000005187984 */ /* 0x000e220000000800 */
[----:B------:R-:W-:-:S04]  /*0460*/  FMUL R17, R17, R17 ;  /* 0x0000001111117220 */ /* 0x000fc80000400000 */
[----:B------:R-:W-:Y:S01]  /*0470*/  FFMA R17, R16, R16, R17 ;  /* 0x0000001010117223 */ /* 0x000fe20000000011 */
[----:B------:R-:W-:Y:S02]  /*0480*/  LEA R23, R4, R5, 0x2 ;  /* 0x0000000504177211 */ /* 0x000fe400078e10ff */
[----:B-1----:R-:W-:-:S04]  /*0490*/  IADD3 R20, P0, PT, R0, R18, RZ ;  /* 0x0000001200147210 */ /* 0x002fc80007f1e0ff */
[----:B------:R-:W-:Y:S01]  /*04a0*/  IADD3.X R21, PT, PT, RZ, R19, RZ, P0, !PT ;  /* 0x00000013ff157210 */ /* 0x000fe200007fe4ff */
[----:B0-----:R-:W-:-:S04]  /*04b0*/  FADD R24, R17, R24 ;  /* 0x0000001811187221 */ /* 0x001fc80000000000 */
[----:B------:R0:W4:Y:S04]  /*04c0*/  LDG.E.64.CONSTANT R16, desc[UR6][R20.64] ;  /* 0x0000000614107981 */ /* 0x000128000c1e9b00 */
[----:B------:R-:W-:Y:S04]  /*04d0*/  STS [R5], R24 ;  /* 0x0000001805007388 */ /* 0x000fe80000000800 */
[----:B------:R-:W1:Y:S01]  /*04e0*/  LDS R26, [R23] ;  /* 0x00000000171a7984 */ /* 0x000e620000000800 */
[----:B------:R-:W-:-:S04]  /*04f0*/  FMUL R15, R15, R15 ;  /* 0x0000000f0f0f7220 */ /* 0x000fc80000400000 */
[----:B------:R-:W-:Y:S01]  /*0500*/  FFMA R15, R14, R14, R15 ;  /* 0x0000000e0e0f7223 */ /* 0x000fe2000000000f */
[----:B------:R-:W-:Y:S02]  /*0510*/  LEA R25, R4, R23, 0x2 ;  /* 0x0000001704197211 */ /* 0x000fe400078e10ff */
[----:B------:R-:W-:-:S04]  /*0520*/  IADD3 R18, P0, PT, R0, R20, RZ ;  /* 0x0000001400127210 */ /* 0x000fc80007f1e0ff */
[----:B------:R-:W-:Y:S01]  /*0530*/  IADD3.X R19, PT, PT, RZ, R21, RZ, P0, !PT ;  /* 0x00000015ff137210 */ /* 0x000fe200007fe4ff */
[----:B-1----:R-:W-:-:S04]  /*0540*/  FADD R26, R15, R26 ;  /* 0x0000001a0f1a7221 */ /* 0x002fc80000000000 */
[----:B------:R1:W4:Y:S04]  /*0550*/  LDG.E.64.CONSTANT R14, desc[UR6][R18.64] ;  /* 0x00000006120e7981 */ /* 0x000328000c1e9b00 */
[----:B------:R-:W-:Y:S04]  /*0560*/  STS [R23], R26 ;  /* 0x0000001a17007388 */ /* 0x000fe80000000800 */
[----:B------:R-:W1:Y:S01]  /*0570*/  LDS R22, [R25] ;  /* 0x0000000019167984 */ /* 0x000e620000000800 */
[----:B------:R-:W-:-:S04]  /*0580*/  FMUL R13, R13, R13 ;  /* 0x0000000d0d0d7220 */ /* 0x000fc80000400000 */
[----:B------:R-:W-:Y:S01]  /*0590*/  FFMA R13, R12, R12, R13 ;  /* 0x0000000c0c0d7223 */ /* 0x000fe2000000000d */
[----:B------:R-:W-:Y:S02]  /*05a0*/  LEA R5, R4, R25, 0x2 ;  /* 0x0000001904057211 */ /* 0x000fe400078e10ff */
[----:B0-----:R-:W-:-:S04]  /*05b0*/  IADD3 R20, P0, PT, R0, R18, RZ ;  /* 0x0000001200147210 */ /* 0x001fc80007f1e0ff */
[----:B------:R-:W-:Y:S01]  /*05c0*/  IADD3.X R21, PT, PT, RZ, R19, RZ, P0, !PT ;  /* 0x00000013ff157210 */ /* 0x000fe200007fe4ff */
[----:B-1----:R-:W-:-:S04]  /*05d0*/  FADD R22, R13, R22 ;  /* 0x000000160d167221 */ /* 0x002fc80000000000 */
[----:B------:R0:W4:Y:S04]  /*05e0*/  LDG.E.64.CONSTANT R12, desc[UR6][R20.64] ;  /* 0x00000006140c7981 */ /* 0x000128000c1e9b00 */
[----:B------:R-:W-:Y:S04]  /*05f0*/  STS [R25], R22 ;  /* 0x0000001619007388 */ /* 0x000fe80000000800 */
[----:B------:R-:W1:Y:S01]  /*0600*/  LDS R24, [R5] ;  /* 0x0000000005187984 */ /* 0x000e620000000800 */
[----:B-----5:R-:W-:-:S04]  /*0610*/  FMUL R3, R3, R3 ;  /* 0x0000000303037220 */ /* 0x020fc80000400000 */
[----:B------:R-:W-:Y:S01]  /*0620*/  FFMA R3, R2, R2, R3 ;  /* 0x0000000202037223 */ /* 0x000fe20000000003 */
[----:B------:R-:W-:Y:S02]  /*0630*/  LEA R23, R4, R5, 0x2 ;  /* 0x0000000504177211 */ /* 0x000fe400078e10ff */
[----:B------:R-:W-:-:S04]  /*0640*/  IADD3 R18, P0, PT, R0, R20, RZ ;  /* 0x0000001400127210 */ /* 0x000fc80007f1e0ff */
[----:B------:R-:W-:Y:S01]  /*0650*/  IADD3.X R19, PT, PT, RZ, R21, RZ, P0, !PT ;  /* 0x00000015ff137210 */ /* 0x000fe200007fe4ff */
[----:B-1----:R-:W-:-:S04]  /*0660*/  FADD R24, R3, R24 ;  /* 0x0000001803187221 */ /* 0x002fc80000000000 */
[----:B------:R1:W5:Y:S04]  /*0670*/  LDG.E.64.CONSTANT R2, desc[UR6][R18.64] ;  /* 0x0000000612027981 */ /* 0x000368000c1e9b00 */
[----:B------:R-:W-:Y:S04]  /*0680*/  STS [R5], R24 ;  /* 0x0000001805007388 */ /* 0x000fe80000000800 */
[----:B------:R-:W1:Y:S01]  /*0690*/  LDS R26, [R23] ;  /* 0x00000000171a7984 */ /* 0x000e620000000800 */
[----:B---3--:R-:W-:-:S04]  /*06a0*/  FMUL R7, R7, R7 ;  /* 0x0000000707077220 */ /* 0x008fc80000400000 */
[----:B------:R-:W-:Y:S01]  /*06b0*/  FFMA R7, R6, R6, R7 ;  /* 0x0000000606077223 */ /* 0x000fe20000000007 */
[----:B------:R-:W-:Y:S02]  /*06c0*/  LEA R25, R4, R23, 0x2 ;  /* 0x0000001704197211 */ /* 0x000fe400078e10ff */
[----:B0-----:R-:W-:-:S04]  /*06d0*/  IADD3 R20, P0, PT, R0, R18, RZ ;  /* 0x0000001200147210 */ /* 0x001fc80007f1e0ff */
[----:B------:R-:W-:Y:S01]  /*06e0*/  IADD3.X R21, PT, PT, RZ, R19, RZ, P0, !PT ;  /* 0x00000013ff157210 */ /* 0x000fe200007fe4ff */
[----:B-1----:R-:W-:-:S04]  /*06f0*/  FADD R26, R7, R26 ;  /* 0x0000001a071a7221 */ /* 0x002fc80000000000 */
[----:B------:R0:W3:Y:S04]  /*0700*/  LDG.E.64.CONSTANT R6, desc[UR6][R20.64] ;  /* 0x0000000614067981 */ /* 0x0000e8000c1e9b00 */
[----:B------:R-:W-:Y:S04]  /*0710*/  STS [R23], R26 ;  /* 0x0000001a17007388 */ /* 0x000fe80000000800 */
[----:B------:R-:W1:Y:S01]  /*0720*/  LDS R22, [R25] ;  /* 0x0000000019167984 */ /* 0x000e620000000800 */
[----:B--2---:R-:W-:-:S04]  /*0730*/  FMUL R9, R9, R9 ;  /* 0x0000000909097220 */ /* 0x004fc80000400000 */
[----:B------:R-:W-:Y:S01]  /*0740*/  FFMA R9, R8, R8, R9 ;  /* 0x0000000808097223 */ /* 0x000fe20000000009 */
[----:B------:R-:W-:Y:S02]  /*0750*/  LEA R5, R4, R25, 0x2 ;  /* 0x0000001904057211 */ /* 0x000fe400078e10ff */
[----:B------:R-:W-:-:S04]  /*0760*/  IADD3 R18, P0, PT, R0, R20, RZ ;  /* 0x0000001400127210 */ /* 0x000fc80007f1e0ff */
[----:B------:R-:W-:Y:S01]  /*0770*/  IADD3.X R19, PT, PT, RZ, R21, RZ, P0, !PT ;  /* 0x00000015ff137210 */ /* 0x000fe200007fe4ff */
[----:B-1----:R-:W-:-:S04]  /*0780*/  FADD R22, R9, R22 ;  /* 0x0000001609167221 */ /* 0x002fc80000000000 */
[----:B------:R1:W2:Y:S04]  /*0790*/  LDG.E.64.CONSTANT R8, desc[UR6][R18.64] ;  /* 0x0000000612087981 */ /* 0x0002a8000c1e9b00 */
[----:B------:R-:W-:Y:S04]  /*07a0*/  STS [R25], R22 ;  /* 0x0000001619007388 */ /* 0x000fe80000000800 */
[----:B------:R-:W1:Y:S01]  /*07b0*/  LDS R24, [R5] ;  /* 0x0000000005187984 */ /* 0x000e620000000800 */
[----:B----4-:R-:W-:-:S04]  /*07c0*/  FMUL R11, R11, R11 ;  /* 0x0000000b0b0b7220 */ /* 0x010fc80000400000 */
        /* <DEDUP_REMOVED lines=38> */
[----:B0-----:R-:W-:-:S04]  /*0a30*/  IADD3 R20, P0, PT, R0, R18, RZ ;  /* 0x0000001200147210 */ /* 0x001fc80007f1e0ff */
        /* <DEDUP_REMOVED lines=8> */
[----:B------:R-:W-:-:S04]  /*0ac0*/  IADD3 R18, P0, PT, R0, R20, RZ ;  /* 0x0000001400127210 */ /* 0x000fc80007f1e0ff */
        /* <DEDUP_REMOVED lines=8> */
[----:B0-----:R-:W-:-:S04]  /*0b50*/  IADD3 R20, P0, PT, R0, R18, RZ ;  /* 0x0000001200147210 */ /* 0x001fc80007f1e0ff */
        /* <DEDUP_REMOVED lines=56> */
[----:B------:R-:W3:Y:S04]  /*0ee0*/  LDG.E.64.CONSTANT R6, desc[UR6][R20.64] ;  /* 0x0000000614067981 */ /* 0x000ee8000c1e9b00 */
[----:B------:R-:W-:Y:S04]  /*0ef0*/  STS [R5], R24 ;  /* 0x0000001805007388 */ /* 0x000fe80000000800 */
[----:B------:R-:W0:Y:S01]  /*0f00*/  LDS R26, [R23] ;  /* 0x00000000171a7984 */ /* 0x000e220000000800 */
[----:B--2---:R-:W-:-:S04]  /*0f10*/  FMUL R9, R9, R9 ;  /* 0x0000000909097220 */ /* 0x004fc80000400000 */
[----:B------:R-:W-:Y:S01]  /*0f20*/  FFMA R9, R8, R8, R9 ;  /* 0x0000000808097223 */ /* 0x000fe20000000009 */
[----:B------:R-:W-:Y:S02]  /*0f30*/  LEA R25, R4, R23, 0x2 ;  /* 0x0000001704197211 */ /* 0x000fe400078e10ff */
[----:B------:R-:W-:-:S04]  /*0f40*/  IADD3 R18, P0, PT, R0, R20, RZ ;  /* 0x0000001400127210 */ /* 0x000fc80007f1e0ff */
[----:B------:R-:W-:Y:S01]  /*0f50*/  IADD3.X R19, PT, PT, RZ, R21, RZ, P0, !PT ;  /* 0x00000015ff137210 */ /* 0x000fe200007fe4ff */
[----:B0-----:R-:W-:-:S04]  /*0f60*/  FADD R26, R9, R26 ;  /* 0x0000001a091a7221 */ /* 0x001fc80000000000 */
[----:B------:R-:W2:Y:S04]  /*0f70*/  LDG.E.64.CONSTANT R8, desc[UR6][R18.64] ;  /* 0x0000000612087981 */ /* 0x000ea8000c1e9b00 */
[----:B------:R-:W-:Y:S04]  /*0f80*/  STS [R23], R26 ;  /* 0x0000001a17007388 */ /* 0x000fe80000000800 */
[----:B------:R-:W0:Y:S01]  /*0f90*/  LDS R22, [R25] ;  /* 0x0000000019167984 */ /* 0x000e220000000800 */
[----:B----4-:R-:W-:-:S04]  /*0fa0*/  FMUL R11, R11, R11 ;  /* 0x0000000b0b0b7220 */ /* 0x010fc80000400000 */
[----:B------:R-:W-:Y:S01]  /*0fb0*/  FFMA R11, R10, R10, R11 ;  /* 0x0000000a0a0b7223 */ /* 0x000fe2000000000b */
[----:B------:R-:W-:Y:S02]  /*0fc0*/  LEA R5, R4, R25, 0x2 ;  /* 0x0000001904057211 */ /* 0x000fe400078e10ff */
[----:B------:R-:W-:Y:S01]  /*0fd0*/  IADD3 R10, P0, PT, R0, R18, RZ ;  /* 0x00000012000a7210 */ /* 0x000fe20007f1e0ff */
[----:B0-----:R-:W-:-:S03]  /*0fe0*/  FADD R22, R11, R22 ;  /* 0x000000160b167221 */ /* 0x001fc60000000000 */
[----:B------:R-:W-:Y:S02]  /*0ff0*/  IADD3.X R11, PT, PT, RZ, R19, RZ, P0, !PT ;  /* 0x00000013ff0b7210 */ /* 0x000fe400007fe4ff */
[----:B------:R-:W-:Y:S04]  /*1000*/  STS [R25], R22 ;  /* 0x0000001619007388 */ /* 0x000fe80000000800 */
[----:B------:R-:W0:Y:S04]  /*1010*/  LDS R0, [R5] ;  /* 0x0000000005007984 */ /* 0x000e280000000800 */
[----:B------:R-:W4:Y:S01]  /*1020*/  LDG.E.64.CONSTANT R10, desc[UR6][R10.64] ;  /* 0x000000060a0a7981 */ /* 0x000f22000c1e9b00 */
[----:B------:R-:W-:-:S04]  /*1030*/  FMUL R17, R17, R17 ;  /* 0x0000001111117220 */ /* 0x000fc80000400000 */
[----:B------:R-:W-:-:S04]  /*1040*/  FFMA R17, R16, R16, R17 ;  /* 0x0000001010117223 */ /* 0x000fc80000000011 */
[----:B0-----:R-:W-:Y:S01]  /*1050*/  FADD R0, R17, R0 ;  /* 0x0000000011007221 */ /* 0x001fe20000000000 */
[----:B------:R-:W-:-:S04]  /*1060*/  LEA R17, R4, R5, 0x2 ;  /* 0x0000000504117211 */ /* 0x000fc800078e10ff */
[----:B------:R-:W-:Y:S04]  /*1070*/  STS [R5], R0 ;  /* 0x0000000005007388 */ /* 0x000fe80000000800 */
[----:B------:R-:W0:Y:S01]  /*1080*/  LDS R16, [R17] ;  /* 0x0000000011107984 */ /* 0x000e220000000800 */
[----:B------:R-:W-:-:S04]  /*1090*/  FMUL R15, R15, R15 ;  /* 0x0000000f0f0f7220 */ /* 0x000fc80000400000 */
[----:B------:R-:W-:-:S04]  /*10a0*/  FFMA R15, R14, R14, R15 ;  /* 0x0000000e0e0f7223 */ /* 0x000fc8000000000f */
[----:B0-----:R-:W-:Y:S01]  /*10b0*/  FADD R16, R15, R16 ;  /* 0x000000100f107221 */ /* 0x001fe20000000000 */
[----:B------:R-:W-:-:S04]  /*10c0*/  LEA R15, R4, R17, 0x2 ;  /* 0x00000011040f7211 */ /* 0x000fc800078e10ff */
[----:B------:R-:W-:Y:S04]  /*10d0*/  STS [R17], R16 ;  /* 0x0000001011007388 */ /* 0x000fe80000000800 */
[----:B------:R-:W0:Y:S01]  /*10e0*/  LDS R14, [R15] ;  /* 0x000000000f0e7984 */ /* 0x000e220000000800 */
[----:B------:R-:W-:-:S04]  /*10f0*/  FMUL R13, R13, R13 ;  /* 0x0000000d0d0d7220 */ /* 0x000fc80000400000 */
[----:B------:R-:W-:Y:S01]  /*1100*/  FFMA R13, R12, R12, R13 ;  /* 0x0000000c0c0d7223 */ /* 0x000fe2000000000d */
[----:B------:R-:W-:-:S03]  /*1110*/  LEA R5, R4, R15, 0x2 ;  /* 0x0000000f04057211 */ /* 0x000fc600078e10ff */
[----:B0-----:R-:W-:-:S05]  /*1120*/  FADD R14, R13, R14 ;  /* 0x0000000e0d0e7221 */ /* 0x001fca0000000000 */
[----:B------:R-:W-:Y:S04]  /*1130*/  STS [R15], R14 ;  /* 0x0000000e0f007388 */ /* 0x000fe80000000800 */
[----:B------:R-:W0:Y:S01]  /*1140*/  LDS R0, [R5] ;  /* 0x0000000005007984 */ /* 0x000e220000000800 */
[----:B-----5:R-:W-:-:S04]  /*1150*/  FMUL R3, R3, R3 ;  /* 0x0000000303037220 */ /* 0x020fc80000400000 */
[----:B------:R-:W-:-:S04]  /*1160*/  FFMA R3, R2, R2, R3 ;  /* 0x0000000202037223 */ /* 0x000fc80000000003 */
[----:B0-----:R-:W-:Y:S01]  /*1170*/  FADD R0, R3, R0 ;  /* 0x0000000003007221 */ /* 0x001fe20000000000 */
[----:B------:R-:W-:-:S04]  /*1180*/  LEA R3, R4, R5, 0x2 ;  /* 0x0000000504037211 */ /* 0x000fc800078e10ff */
[----:B------:R-:W-:Y:S04]  /*1190*/  STS [R5], R0 ;  /* 0x0000000005007388 */ /* 0x000fe80000000800 */
[----:B------:R-:W0:Y:S01]  /*11a0*/  LDS R2, [R3] ;  /* 0x0000000003027984 */ /* 0x000e220000000800 */
[----:B---3--:R-:W-:-:S04]  /*11b0*/  FMUL R7, R7, R7 ;  /* 0x0000000707077220 */ /* 0x008fc80000400000 */
[----:B------:R-:W-:-:S04]  /*11c0*/  FFMA R7, R6, R6, R7 ;  /* 0x0000000606077223 */ /* 0x000fc80000000007 */
[----:B0-----:R-:W-:Y:S01]  /*11d0*/  FADD R2, R7, R2 ;  /* 0x0000000207027221 */ /* 0x001fe20000000000 */
[----:B------:R-:W-:-:S04]  /*11e0*/  LEA R7, R4, R3, 0x2 ;  /* 0x0000000304077211 */ /* 0x000fc800078e10ff */
[----:B------:R-:W-:Y:S04]  /*11f0*/  STS [R3], R2 ;  /* 0x0000000203007388 */ /* 0x000fe80000000800 */
[----:B------:R-:W0:Y:S01]  /*1200*/  LDS R6, [R7] ;  /* 0x0000000007067984 */ /* 0x000e220000000800 */
[----:B--2---:R-:W-:-:S04]  /*1210*/  FMUL R9, R9, R9 ;  /* 0x0000000909097220 */ /* 0x004fc80000400000 */
[----:B------:R-:W-:Y:S01]  /*1220*/  FFMA R9, R8, R8, R9 ;  /* 0x0000000808097223 */ /* 0x000fe20000000009 */
[----:B------:R-:W-:-:S03]  /*1230*/  LEA R4, R4, R7, 0x2 ;  /* 0x0000000704047211 */ /* 0x000fc600078e10ff */
[----:B0-----:R-:W-:-:S05]  /*1240*/  FADD R6, R9, R6 ;  /* 0x0000000609067221 */ /* 0x001fca0000000000 */
[----:B------:R-:W-:Y:S04]  /*1250*/  STS [R7], R6 ;  /* 0x0000000607007388 */ /* 0x000fe80000000800 */
[----:B------:R-:W0:Y:S01]  /*1260*/  LDS R0, [R4] ;  /* 0x0000000004007984 */ /* 0x000e220000000800 */
[----:B----4-:R-:W-:-:S04]  /*1270*/  FMUL R11, R11, R11 ;  /* 0x0000000b0b0b7220 */ /* 0x010fc80000400000 */
[----:B------:R-:W-:-:S04]  /*1280*/  FFMA R11, R10, R10, R11 ;  /* 0x0000000a0a0b7223 */ /* 0x000fc8000000000b */
[----:B0-----:R-:W-:-:S05]  /*1290*/  FADD R11, R11, R0 ;  /* 0x000000000b0b7221 */ /* 0x001fca0000000000 */
[----:B------:R-:W-:Y:S01]  /*12a0*/  STS [R4], R11 ;  /* 0x0000000b04007388 */ /* 0x000fe20000000800 */
[----:B------:R-:W-:Y:S05]  /*12b0*/  EXIT ;  /* 0x000000000000794d */ /* 0x000fea0003800000 */
.L_x_3:
        /* <DEDUP_REMOVED lines=12> */
.L_x_5:


//--------------------- .nv.shared._Z12expand_inputPcS_i --------------------------
	.section	.nv.shared._Z12expand_inputPcS_i,"aw",@nobits
	.sectionflags	@""
	.align	8
.nv.shared._Z12expand_inputPcS_i:
	.zero		1408


//--------------------- .nv.shared.reserved.0     --------------------------
	.section	.nv.shared.reserved.0,"aw",@nobits
	.weak		__nv_reservedSMEM_offset_0_alias
	.size		__nv_reservedSMEM_offset_0_alias, 0, 64
	.other		__nv_reservedSMEM_offset_0_alias,@"STO_CUDA_RESERVED_SHARED STV_DEFAULT"
__nv_reservedSMEM_offset_0_alias:
	.zero		0
	.zero		64


//--------------------- .nv.shared._Z10detect_sumP6float2S0_ --------------------------
	.section	.nv.shared._Z10detect_sumP6float2S0_,"aw",@nobits
	.sectionflags	@""
	.align	4
.nv.shared._Z10detect_sumP6float2S0_:
	.zero		2048


//--------------------- .nv.constant0._Z12expand_inputPcS_i --------------------------
	.section	.nv.constant0._Z12expand_inputPcS_i,"a",@progbits
	.sectionflags	@""
	.align	4
.nv.constant0._Z12expand_inputPcS_i:
	.zero		916


//--------------------- .nv.constant0._Z10detect_sumP6float2S0_ --------------------------
	.section	.nv.constant0._Z10detect_sumP6float2S0_,"a",@progbits
	.sectionflags	@""
	.align	4
.nv.constant0._Z10detect_sumP6float2S0_:
	.zero		912


//--------------------- SYMBOLS --------------------------

	.type		.nv.reservedSmem.offset0,@object
	.size		.nv.reservedSmem.offset0,0x4
	.type		.nv.reservedSmem.cap,@object
	.size		.nv.reservedSmem.cap,0x4
